//
// Generated by NVIDIA NVVM Compiler
//
// Compiler Build ID: CL-36424714
// Cuda compilation tools, release 13.0, V13.0.88
// Based on NVVM 20.0.0
//

.version 9.0
.target sm_100
.address_size 64

	// .globl	_Z3addPKfPfi
// _ZZ3addPKfPfiE11partial_sum has been demoted
// _ZZ10square_addPKfPfifE11partial_sum has been demoted

.visible .entry _Z3addPKfPfi(
	.param .u64 .ptr .align 1 _Z3addPKfPfi_param_0,
	.param .u64 .ptr .align 1 _Z3addPKfPfi_param_1,
	.param .u32 _Z3addPKfPfi_param_2
)
{
	.reg .pred 	%p<7>;
	.reg .b32 	%r<19>;
	.reg .b32 	%f<13>;
	.reg .b64 	%rd<9>;
	// demoted variable
	.shared .align 4 .b8 _ZZ3addPKfPfiE11partial_sum[1024];
	ld.param.u64 	%rd2, [_Z3addPKfPfi_param_0];
	ld.param.u64 	%rd3, [_Z3addPKfPfi_param_1];
	ld.param.u32 	%r11, [_Z3addPKfPfi_param_2];
	mov.u32 	%r1, %tid.x;
	mov.u32 	%r2, %ctaid.x;
	mov.u32 	%r18, %ntid.x;
	mad.lo.s32 	%r17, %r2, %r18, %r1;
	setp.ge.s32 	%p1, %r17, %r11;
	mov.f32 	%f12, 0f00000000;
	@%p1 bra 	$L__BB0_3;
	mov.u32 	%r12, %nctaid.x;
	mul.lo.s32 	%r5, %r18, %r12;
	cvta.to.global.u64 	%rd1, %rd2;
	mov.f32 	%f12, 0f00000000;
$L__BB0_2:
	mul.wide.s32 	%rd4, %r17, 4;
	add.s64 	%rd5, %rd1, %rd4;
	ld.global.f32 	%f6, [%rd5];
	add.f32 	%f12, %f12, %f6;
	add.s32 	%r17, %r17, %r5;
	setp.lt.s32 	%p2, %r17, %r11;
	@%p2 bra 	$L__BB0_2;
$L__BB0_3:
	shl.b32 	%r13, %r1, 2;
	mov.u32 	%r14, _ZZ3addPKfPfiE11partial_sum;
	add.s32 	%r8, %r14, %r13;
	st.shared.f32 	[%r8], %f12;
	bar.sync 	0;
	setp.lt.u32 	%p3, %r18, 2;
	@%p3 bra 	$L__BB0_7;
$L__BB0_4:
	shr.u32 	%r10, %r18, 1;
	setp.ge.u32 	%p4, %r1, %r10;
	@%p4 bra 	$L__BB0_6;
	shl.b32 	%r15, %r10, 2;
	add.s32 	%r16, %r8, %r15;
	ld.shared.f32 	%f7, [%r16];
	ld.shared.f32 	%f8, [%r8];
	add.f32 	%f9, %f7, %f8;
	st.shared.f32 	[%r8], %f9;
$L__BB0_6:
	bar.sync 	0;
	setp.gt.u32 	%p5, %r18, 3;
	mov.u32 	%r18, %r10;
	@%p5 bra 	$L__BB0_4;
$L__BB0_7:
	setp.ne.s32 	%p6, %r1, 0;
	@%p6 bra 	$L__BB0_9;
	ld.shared.f32 	%f10, [_ZZ3addPKfPfiE11partial_sum];
	cvta.to.global.u64 	%rd6, %rd3;
	mul.wide.u32 	%rd7, %r2, 4;
	add.s64 	%rd8, %rd6, %rd7;
	st.global.f32 	[%rd8], %f10;
$L__BB0_9:
	ret;

}
	// .globl	_Z10square_addPKfPfif
.visible .entry _Z10square_addPKfPfif(
	.param .u64 .ptr .align 1 _Z10square_addPKfPfif_param_0,
	.param .u64 .ptr .align 1 _Z10square_addPKfPfif_param_1,
	.param .u32 _Z10square_addPKfPfif_param_2,
	.param .f32 _Z10square_addPKfPfif_param_3
)
{
	.reg .pred 	%p<7>;
	.reg .b32 	%r<19>;
	.reg .b32 	%f<16>;
	.reg .b64 	%rd<9>;
	// demoted variable
	.shared .align 4 .b8 _ZZ10square_addPKfPfifE11partial_sum[1024];
	ld.param.u64 	%rd2, [_Z10square_addPKfPfif_param_0];
	ld.param.u64 	%rd3, [_Z10square_addPKfPfif_param_1];
	ld.param.u32 	%r11, [_Z10square_addPKfPfif_param_2];
	ld.param.f32 	%f4, [_Z10square_addPKfPfif_param_3];
	mov.u32 	%r1, %tid.x;
	mov.u32 	%r2, %ctaid.x;
	mov.u32 	%r18, %ntid.x;
	mad.lo.s32 	%r17, %r2, %r18, %r1;
	setp.ge.s32 	%p1, %r17, %r11;
	mov.f32 	%f15, 0f00000000;
	@%p1 bra 	$L__BB1_3;
	mov.u32 	%r12, %nctaid.x;
	mul.lo.s32 	%r5, %r18, %r12;
	cvta.to.global.u64 	%rd1, %rd2;
	mov.f32 	%f15, 0f00000000;
$L__BB1_2:
	mul.wide.s32 	%rd4, %r17, 4;
	add.s64 	%rd5, %rd1, %rd4;
	ld.global.f32 	%f7, [%rd5];
	sub.f32 	%f8, %f7, %f4;
	fma.rn.f32 	%f15, %f8, %f8, %f15;
	add.s32 	%r17, %r17, %r5;
	setp.lt.s32 	%p2, %r17, %r11;
	@%p2 bra 	$L__BB1_2;
$L__BB1_3:
	shl.b32 	%r13, %r1, 2;
	mov.u32 	%r14, _ZZ10square_addPKfPfifE11partial_sum;
	add.s32 	%r8, %r14, %r13;
	st.shared.f32 	[%r8], %f15;
	bar.sync 	0;
	setp.lt.u32 	%p3, %r18, 2;
	@%p3 bra 	$L__BB1_7;
$L__BB1_4:
	shr.u32 	%r10, %r18, 1;
	setp.ge.u32 	%p4, %r1, %r10;
	@%p4 bra 	$L__BB1_6;
	shl.b32 	%r15, %r10, 2;
	add.s32 	%r16, %r8, %r15;
	ld.shared.f32 	%f9, [%r16];
	sub.f32 	%f10, %f9, %f4;
	ld.shared.f32 	%f11, [%r8];
	fma.rn.f32 	%f12, %f10, %f10, %f11;
	st.shared.f32 	[%r8], %f12;
$L__BB1_6:
	bar.sync 	0;
	setp.gt.u32 	%p5, %r18, 3;
	mov.u32 	%r18, %r10;
	@%p5 bra 	$L__BB1_4;
$L__BB1_7:
	setp.ne.s32 	%p6, %r1, 0;
	@%p6 bra 	$L__BB1_9;
	ld.shared.f32 	%f13, [_ZZ10square_addPKfPfifE11partial_sum];
	cvta.to.global.u64 	%rd6, %rd3;
	mul.wide.u32 	%rd7, %r2, 4;
	add.s64 	%rd8, %rd6, %rd7;
	st.global.f32 	[%rd8], %f13;
$L__BB1_9:
	ret;

}


// ===== COMPILED SASS (sm_100) =====

	.target	sm_100

	.elftype	@"ET_EXEC"


//--------------------- .note.nv.tkinfo           --------------------------
	.section	.note.nv.tkinfo,"",@"SHT_NOTE"
	.sectionflags	@"SHF_NOTE_NV_TKINFO"
	.tkinfo
        /*0018*/ 	.word	0x00000002
        /*0030*/ 	.string	""
        /*0030*/ 	.string	"ptxas"
        /*0030*/ 	.string	"Cuda compilation tools, release 13.0, V13.0.88"
        /*0030*/ 	.string	"Build cuda_13.0.r13.0/compiler.36424714_0"
        /*0030*/ 	.string	"-arch sm_100 -m 64 "



//--------------------- .note.nv.cuinfo           --------------------------
	.section	.note.nv.cuinfo,"",@"SHT_NOTE"
	.sectionflags	@"SHF_NOTE_NV_CUINFO"
        /*0018*/ 	.short	0x0002
        /*001a*/ 	.short	0x0064
        /*001c*/ 	.short	0x0082
	.zero		2


//--------------------- .nv.info                  --------------------------
	.section	.nv.info,"",@"SHT_CUDA_INFO"
	.align	4


	//----- nvinfo : EIATTR_REGCOUNT
	.align		4
        /*0000*/ 	.byte	0x04, 0x2f
        /*0002*/ 	.short	(.L_1 - .L_0)
	.align		4
.L_0:
        /*0004*/ 	.word	index@(_Z3addPKfPfi)
        /*0008*/ 	.word	0x0000000e


	//----- nvinfo : EIATTR_FRAME_SIZE
	.align		4
.L_1:
        /*000c*/ 	.byte	0x04, 0x11
        /*000e*/ 	.short	(.L_3 - .L_2)
	.align		4
.L_2:
        /*0010*/ 	.word	index@(_Z3addPKfPfi)
        /*0014*/ 	.word	0x00000000


	//----- nvinfo : EIATTR_REGCOUNT
	.align		4
.L_3:
        /*0018*/ 	.byte	0x04, 0x2f
        /*001a*/ 	.short	(.L_5 - .L_4)
	.align		4
.L_4:
        /*001c*/ 	.word	index@(_Z10square_addPKfPfif)
        /*0020*/ 	.word	0x0000000e


	//----- nvinfo : EIATTR_FRAME_SIZE
	.align		4
.L_5:
        /*0024*/ 	.byte	0x04, 0x11
        /*0026*/ 	.short	(.L_7 - .L_6)
	.align		4
.L_6:
        /*0028*/ 	.word	index@(_Z10square_addPKfPfif)
        /*002c*/ 	.word	0x00000000


	//----- nvinfo : EIATTR_MIN_STACK_SIZE
	.align		4
.L_7:
        /*0030*/ 	.byte	0x04, 0x12
        /*0032*/ 	.short	(.L_9 - .L_8)
	.align		4
.L_8:
        /*0034*/ 	.word	index@(_Z10square_addPKfPfif)
        /*0038*/ 	.word	0x00000000


	//----- nvinfo : EIATTR_MIN_STACK_SIZE
	.align		4
.L_9:
        /*003c*/ 	.byte	0x04, 0x12
        /*003e*/ 	.short	(.L_11 - .L_10)
	.align		4
.L_10:
        /*0040*/ 	.word	index@(_Z3addPKfPfi)
        /*0044*/ 	.word	0x00000000
.L_11:


//--------------------- .nv.compat                --------------------------
	.section	.nv.compat,"",@"SHT_CUDA_COMPAT_INFO"
	.align	4
        /*0000*/ 	.byte	0x02, 0x09, 0x00, 0x00, 0x02, 0x02, 0x01, 0x00, 0x02, 0x05, 0x05, 0x00, 0x03, 0x07, 0x01, 0x01
        /*0010*/ 	.byte	0x02, 0x03, 0x00, 0x00, 0x02, 0x06, 0x01, 0x00, 0x04, 0x0b, 0x08, 0x00, 0x09, 0x00, 0x00, 0x00
        /*0020*/ 	.byte	0x00, 0x00, 0x00, 0x00


//--------------------- .nv.info._Z10square_addPKfPfif --------------------------
	.section	.nv.info._Z10square_addPKfPfif,"",@"SHT_CUDA_INFO"
	.sectionflags	@""
	.align	4


	//----- nvinfo : EIATTR_CUDA_API_VERSION
	.align		4
        /*0000*/ 	.byte	0x04, 0x37
        /*0002*/ 	.short	(.L_13 - .L_12)
.L_12:
        /*0004*/ 	.word	0x00000082


	//----- nvinfo : EIATTR_KPARAM_INFO
	.align		4
.L_13:
        /*0008*/ 	.byte	0x04, 0x17
        /*000a*/ 	.short	(.L_15 - .L_14)
.L_14:
        /*000c*/ 	.word	0x00000000
        /*0010*/ 	.short	0x0003
        /*0012*/ 	.short	0x0014
        /*0014*/ 	.byte	0x00, 0xf0, 0x11, 0x00


	//----- nvinfo : EIATTR_KPARAM_INFO
	.align		4
.L_15:
        /*0018*/ 	.byte	0x04, 0x17
        /*001a*/ 	.short	(.L_17 - .L_16)
.L_16:
        /*001c*/ 	.word	0x00000000
        /*0020*/ 	.short	0x0002
        /*0022*/ 	.short	0x0010
        /*0024*/ 	.byte	0x00, 0xf0, 0x11, 0x00


	//----- nvinfo : EIATTR_KPARAM_INFO
	.align		4
.L_17:
        /*0028*/ 	.byte	0x04, 0x17
        /*002a*/ 	.short	(.L_19 - .L_18)
.L_18:
        /*002c*/ 	.word	0x00000000
        /*0030*/ 	.short	0x0001
        /*0032*/ 	.short	0x0008
        /*0034*/ 	.byte	0x00, 0xf5, 0x21, 0x00


	//----- nvinfo : EIATTR_KPARAM_INFO
	.align		4
.L_19:
        /*0038*/ 	.byte	0x04, 0x17
        /*003a*/ 	.short	(.L_21 - .L_20)
.L_20:
        /*003c*/ 	.word	0x00000000
        /*0040*/ 	.short	0x0000
        /*0042*/ 	.short	0x0000
        /*0044*/ 	.byte	0x00, 0xf5, 0x21, 0x00


	//----- nvinfo : EIATTR_SPARSE_MMA_MASK
	.align		4
.L_21:
        /*0048*/ 	.byte	0x03, 0x50
        /*004a*/ 	.short	0x0000


	//----- nvinfo : EIATTR_MAXREG_COUNT
	.align		4
        /*004c*/ 	.byte	0x03, 0x1b
        /*004e*/ 	.short	0x00ff


	//----- nvinfo : EIATTR_NUM_BARRIERS
	.align		4
        /*0050*/ 	.byte	0x02, 0x4c
        /*0052*/ 	.byte	0x01
	.zero		1


	//----- nvinfo : EIATTR_MERCURY_ISA_VERSION
	.align		4
        /*0054*/ 	.byte	0x03, 0x5f
        /*0056*/ 	.short	0x0101


	//----- nvinfo : EIATTR_VRC_CTA_INIT_COUNT
	.align		4
        /*0058*/ 	.byte	0x02, 0x4a
	.zero		1
	.zero		1


	//----- nvinfo : EIATTR_EXIT_INSTR_OFFSETS
	.align		4
        /*005c*/ 	.byte	0x04, 0x1c
        /*005e*/ 	.short	(.L_23 - .L_22)


	//   ....[0]....
.L_22:
        /*0060*/ 	.word	0x000002f0


	//   ....[1]....
        /*0064*/ 	.word	0x00000370


	//----- nvinfo : EIATTR_CRS_STACK_SIZE
	.align		4
.L_23:
        /*0068*/ 	.byte	0x04, 0x1e
        /*006a*/ 	.short	(.L_25 - .L_24)
.L_24:
        /*006c*/ 	.word	0x00000000


	//----- nvinfo : EIATTR_CBANK_PARAM_SIZE
	.align		4
.L_25:
        /*0070*/ 	.byte	0x03, 0x19
        /*0072*/ 	.short	0x0018


	//----- nvinfo : EIATTR_PARAM_CBANK
	.align		4
        /*0074*/ 	.byte	0x04, 0x0a
        /*0076*/ 	.short	(.L_27 - .L_26)
	.align		4
.L_26:
        /*0078*/ 	.word	index@(.nv.constant0._Z10square_addPKfPfif)
        /*007c*/ 	.short	0x0380
        /*007e*/ 	.short	0x0018


	//----- nvinfo : EIATTR_SW_WAR
	.align		4
.L_27:
        /*0080*/ 	.byte	0x04, 0x36
        /*0082*/ 	.short	(.L_29 - .L_28)
.L_28:
        /*0084*/ 	.word	0x00000008
.L_29:


//--------------------- .nv.info._Z3addPKfPfi     --------------------------
	.section	.nv.info._Z3addPKfPfi,"",@"SHT_CUDA_INFO"
	.sectionflags	@""
	.align	4


	//----- nvinfo : EIATTR_CUDA_API_VERSION
	.align		4
        /*0000*/ 	.byte	0x04, 0x37
        /*0002*/ 	.short	(.L_31 - .L_30)
.L_30:
        /*0004*/ 	.word	0x00000082


	//----- nvinfo : EIATTR_KPARAM_INFO
	.align		4
.L_31:
        /*0008*/ 	.byte	0x04, 0x17
        /*000a*/ 	.short	(.L_33 - .L_32)
.L_32:
        /*000c*/ 	.word	0x00000000
        /*0010*/ 	.short	0x0002
        /*0012*/ 	.short	0x0010
        /*0014*/ 	.byte	0x00, 0xf0, 0x11, 0x00


	//----- nvinfo : EIATTR_KPARAM_INFO
	.align		4
.L_33:
        /*0018*/ 	.byte	0x04, 0x17
        /*001a*/ 	.short	(.L_35 - .L_34)
.L_34:
        /*001c*/ 	.word	0x00000000
        /*0020*/ 	.short	0x0001
        /*0022*/ 	.short	0x0008
        /*0024*/ 	.byte	0x00, 0xf5, 0x21, 0x00


	//----- nvinfo : EIATTR_KPARAM_INFO
	.align		4
.L_35:
        /*0028*/ 	.byte	0x04, 0x17
        /*002a*/ 	.short	(.L_37 - .L_36)
.L_36:
        /*002c*/ 	.word	0x00000000
        /*0030*/ 	.short	0x0000
        /*0032*/ 	.short	0x0000
        /*0034*/ 	.byte	0x00, 0xf5, 0x21, 0x00


	//----- nvinfo : EIATTR_SPARSE_MMA_MASK
	.align		4
.L_37:
        /*0038*/ 	.byte	0x03, 0x50
        /*003a*/ 	.short	0x0000


	//----- nvinfo : EIATTR_MAXREG_COUNT
	.align		4
        /*003c*/ 	.byte	0x03, 0x1b
        /*003e*/ 	.short	0x00ff


	//----- nvinfo : EIATTR_NUM_BARRIERS
	.align		4
        /*0040*/ 	.byte	0x02, 0x4c
        /*0042*/ 	.byte	0x01
	.zero		1


	//----- nvinfo : EIATTR_MERCURY_ISA_VERSION
	.align		4
        /*0044*/ 	.byte	0x03, 0x5f
        /*0046*/ 	.short	0x0101


	//----- nvinfo : EIATTR_VRC_CTA_INIT_COUNT
	.align		4
        /*0048*/ 	.byte	0x02, 0x4a
	.zero		1
	.zero		1


	//----- nvinfo : EIATTR_EXIT_INSTR_OFFSETS
	.align		4
        /*004c*/ 	.byte	0x04, 0x1c
        /*004e*/ 	.short	(.L_39 - .L_38)


	//   ....[0]....
.L_38:
        /*0050*/ 	.word	0x000002b0


	//   ....[1]....
        /*0054*/ 	.word	0x00000330


	//----- nvinfo : EIATTR_CRS_STACK_SIZE
	.align		4
.L_39:
        /*0058*/ 	.byte	0x04, 0x1e
        /*005a*/ 	.short	(.L_41 - .L_40)
.L_40:
        /*005c*/ 	.word	0x00000000


	//----- nvinfo : EIATTR_CBANK_PARAM_SIZE
	.align		4
.L_41:
        /*0060*/ 	.byte	0x03, 0x19
        /*0062*/ 	.short	0x0014


	//----- nvinfo : EIATTR_PARAM_CBANK
	.align		4
        /*0064*/ 	.byte	0x04, 0x0a
        /*0066*/ 	.short	(.L_43 - .L_42)
	.align		4
.L_42:
        /*0068*/ 	.word	index@(.nv.constant0._Z3addPKfPfi)
        /*006c*/ 	.short	0x0380
        /*006e*/ 	.short	0x0014


	//----- nvinfo : EIATTR_SW_WAR
	.align		4
.L_43:
        /*0070*/ 	.byte	0x04, 0x36
        /*0072*/ 	.short	(.L_45 - .L_44)
.L_44:
        /*0074*/ 	.word	0x00000008
.L_45:


//--------------------- .nv.callgraph             --------------------------
	.section	.nv.callgraph,"",@"SHT_CUDA_CALLGRAPH"
	.align	4
	.sectionentsize	8
	.align		4
        /*0000*/ 	.word	0x00000000
	.align		4
        /*0004*/ 	.word	0xffffffff
	.align		4
        /*0008*/ 	.word	0x00000000
	.align		4
        /*000c*/ 	.word	0xfffffffe
	.align		4
        /*0010*/ 	.word	0x00000000
	.align		4
        /*0014*/ 	.word	0xfffffffd
	.align		4
        /*0018*/ 	.word	0x00000000
	.align		4
        /*001c*/ 	.word	0xfffffffc


//--------------------- .text._Z10square_addPKfPfif --------------------------
	.section	.text._Z10square_addPKfPfif,"ax",@progbits
	.align	128
        .global         _Z10square_addPKfPfif
        .type           _Z10square_addPKfPfif,@function
        .size           _Z10square_addPKfPfif,(.L_x_12 - _Z10square_addPKfPfif)
        .other          _Z10square_addPKfPfif,@"STO_CUDA_ENTRY STV_DEFAULT"
_Z10square_addPKfPfif:
.text._Z10square_addPKfPfif:
[----:B------:R-:W-:Y:S01]  /*0000*/  LDC R1, c[0x0][0x37c] ;  /* 0x0000df00ff017b82 */ /* 0x000fe20000000800 */
[----:B------:R-:W0:Y:S01]  /*0010*/  S2R R9, SR_TID.X ;  /* 0x0000000000097919 */ /* 0x000e220000002100 */
[----:B------:R-:W1:Y:S01]  /*0020*/  LDCU UR4, c[0x0][0x360] ;  /* 0x00006c00ff0477ac */ /* 0x000e620008000800 */
[----:B------:R-:W-:Y:S01]  /*0030*/  BSSY.RECONVERGENT B0, `(.L_x_0) ;  /* 0x0000015000007945 */ /* 0x000fe20003800200 */
[----:B------:R-:W-:Y:S01]  /*0040*/  IMAD.MOV.U32 R7, RZ, RZ, RZ ;  /* 0x000000ffff077224 */ /* 0x000fe200078e00ff */
[----:B------:R-:W0:Y:S01]  /*0050*/  S2R R10, SR_CTAID.X ;  /* 0x00000000000a7919 */ /* 0x000e220000002500 */
[----:B------:R-:W2:Y:S01]  /*0060*/  LDCU UR5, c[0x0][0x390] ;  /* 0x00007200ff0577ac */ /* 0x000ea20008000800 */
[----:B------:R-:W3:Y:S01]  /*0070*/  LDCU.64 UR6, c[0x0][0x358] ;  /* 0x00006b00ff0677ac */ /* 0x000ee20008000a00 */
[----:B------:R-:W4:Y:S01]  /*0080*/  LDCU UR8, c[0x0][0x394] ;  /* 0x00007280ff0877ac */ /* 0x000f220008000800 */
[----:B-1----:R-:W-:Y:S02]  /*0090*/  IMAD.U32 R6, RZ, RZ, UR4 ;  /* 0x00000004ff067e24 */ /* 0x002fe4000f8e00ff */
[----:B0-----:R-:W-:-:S05]  /*00a0*/  IMAD R0, R10, UR4, R9 ;  /* 0x000000040a007c24 */ /* 0x001fca000f8e0209 */
[----:B--2---:R-:W-:-:S13]  /*00b0*/  ISETP.GE.AND P0, PT, R0, UR5, PT ;  /* 0x0000000500007c0c */ /* 0x004fda000bf06270 */
[----:B---34-:R-:W-:Y:S05]  /*00c0*/  @P0 BRA `(.L_x_1) ;  /* 0x00000000002c0947 */ /* 0x018fea0003800000 */
[----:B------:R-:W0:Y:S01]  /*00d0*/  LDC.64 R4, c[0x0][0x380] ;  /* 0x0000e000ff047b82 */ /* 0x000e220000000a00 */
[----:B------:R-:W1:Y:S01]  /*00e0*/  LDCU UR4, c[0x0][0x370] ;  /* 0x00006e00ff0477ac */ /* 0x000e620008000800 */
[----:B------:R-:W-:Y:S02]  /*00f0*/  HFMA2 R7, -RZ, RZ, 0, 0 ;  /* 0x00000000ff077431 */ /* 0x000fe400000001ff */
[----:B-1----:R-:W-:-:S07]  /*0100*/  IMAD R11, R6, UR4, RZ ;  /* 0x00000004060b7c24 */ /* 0x002fce000f8e02ff */
.L_x_2:
[----:B0-----:R-:W-:-:S06]  /*0110*/  IMAD.WIDE R2, R0, 0x4, R4 ;  /* 0x0000000400027825 */ /* 0x001fcc00078e0204 */
[----:B------:R-:W2:Y:S01]  /*0120*/  LDG.E R2, desc[UR6][R2.64] ;  /* 0x0000000602027981 */ /* 0x000ea2000c1e1900 */
[----:B------:R-:W-:-:S05]  /*0130*/  IMAD.IADD R0, R11, 0x1, R0 ;  /* 0x000000010b007824 */ /* 0x000fca00078e0200 */
[----:B------:R-:W-:Y:S01]  /*0140*/  ISETP.GE.AND P0, PT, R0, UR5, PT ;  /* 0x0000000500007c0c */ /* 0x000fe2000bf06270 */
[----:B--2---:R-:W-:-:S04]  /*0150*/  FADD R8, R2, -UR8 ;  /* 0x8000000802087e21 */ /* 0x004fc80008000000 */
[----:B------:R-:W-:-:S08]  /*0160*/  FFMA R7, R8, R8, R7 ;  /* 0x0000000808077223 */ /* 0x000fd00000000007 */
[----:B------:R-:W-:Y:S05]  /*0170*/  @!P0 BRA `(.L_x_2) ;  /* 0xfffffffc00e48947 */ /* 0x000fea000383ffff */
.L_x_1:
[----:B------:R-:W-:Y:S05]  /*0180*/  BSYNC.RECONVERGENT B0 ;  /* 0x0000000000007941 */ /* 0x000fea0003800200 */
.L_x_0:
[----:B------:R-:W0:Y:S01]  /*0190*/  S2UR UR5, SR_CgaCtaId ;  /* 0x00000000000579c3 */ /* 0x000e220000008800 */
[----:B------:R-:W-:Y:S01]  /*01a0*/  UMOV UR4, 0x400 ;  /* 0x0000040000047882 */ /* 0x000fe20000000000 */
[----:B------:R-:W-:Y:S02]  /*01b0*/  ISETP.GE.U32.AND P1, PT, R6, 0x2, PT ;  /* 0x000000020600780c */ /* 0x000fe40003f26070 */
[----:B------:R-:W-:Y:S01]  /*01c0*/  ISETP.NE.AND P0, PT, R9, RZ, PT ;  /* 0x000000ff0900720c */ /* 0x000fe20003f05270 */
[----:B0-----:R-:W-:-:S06]  /*01d0*/  ULEA UR4, UR5, UR4, 0x18 ;  /* 0x0000000405047291 */ /* 0x001fcc000f8ec0ff */
[----:B------:R-:W-:-:S05]  /*01e0*/  LEA R0, R9, UR4, 0x2 ;  /* 0x0000000409007c11 */ /* 0x000fca000f8e10ff */
[----:B------:R0:W-:Y:S01]  /*01f0*/  STS [R0], R7 ;  /* 0x0000000700007388 */ /* 0x0001e20000000800 */
[----:B------:R-:W-:Y:S06]  /*0200*/  BAR.SYNC.DEFER_BLOCKING 0x0 ;  /* 0x0000000000007b1d */ /* 0x000fec0000010000 */
[----:B------:R-:W-:Y:S05]  /*0210*/  @!P1 BRA `(.L_x_3) ;  /* 0x0000000000349947 */ /* 0x000fea0003800000 */
.L_x_4:
[----:B------:R-:W-:-:S04]  /*0220*/  SHF.R.U32.HI R5, RZ, 0x1, R6 ;  /* 0x00000001ff057819 */ /* 0x000fc80000011606 */
[----:B------:R-:W-:-:S13]  /*0230*/  ISETP.GE.U32.AND P1, PT, R9, R5, PT ;  /* 0x000000050900720c */ /* 0x000fda0003f26070 */
[----:B------:R-:W-:Y:S01]  /*0240*/  @!P1 LEA R2, R5, R0, 0x2 ;  /* 0x0000000005029211 */ /* 0x000fe200078e10ff */
[----:B------:R-:W-:Y:S01]  /*0250*/  @!P1 LDS R4, [R0] ;  /* 0x0000000000049984 */ /* 0x000fe20000000800 */
[----:B------:R-:W1:Y:S04]  /*0260*/  @!P1 LDC R3, c[0x0][0x394] ;  /* 0x0000e500ff039b82 */ /* 0x000e680000000800 */
[----:B------:R-:W1:Y:S02]  /*0270*/  @!P1 LDS R2, [R2] ;  /* 0x0000000002029984 */ /* 0x000e640000000800 */
[----:B-1----:R-:W-:-:S04]  /*0280*/  @!P1 FADD R3, R2, -R3 ;  /* 0x8000000302039221 */ /* 0x002fc80000000000 */
[----:B------:R-:W-:-:S05]  /*0290*/  @!P1 FFMA R3, R3, R3, R4 ;  /* 0x0000000303039223 */ /* 0x000fca0000000004 */
[----:B------:R1:W-:Y:S01]  /*02a0*/  @!P1 STS [R0], R3 ;  /* 0x0000000300009388 */ /* 0x0003e20000000800 */
[----:B------:R-:W-:Y:S01]  /*02b0*/  BAR.SYNC.DEFER_BLOCKING 0x0 ;  /* 0x0000000000007b1d */ /* 0x000fe20000010000 */
[----:B------:R-:W-:Y:S02]  /*02c0*/  ISETP.GT.U32.AND P1, PT, R6, 0x3, PT ;  /* 0x000000030600780c */ /* 0x000fe40003f24070 */
[----:B------:R-:W-:-:S11]  /*02d0*/  MOV R6, R5 ;  /* 0x0000000500067202 */ /* 0x000fd60000000f00 */
[----:B-1----:R-:W-:Y:S05]  /*02e0*/  @P1 BRA `(.L_x_4) ;  /* 0xfffffffc00cc1947 */ /* 0x002fea000383ffff */
.L_x_3:
[----:B------:R-:W-:Y:S05]  /*02f0*/  @P0 EXIT ;  /* 0x000000000000094d */ /* 0x000fea0003800000 */
[----:B------:R-:W1:Y:S01]  /*0300*/  S2UR UR5, SR_CgaCtaId ;  /* 0x00000000000579c3 */ /* 0x000e620000008800 */
[----:B------:R-:W-:-:S07]  /*0310*/  UMOV UR4, 0x400 ;  /* 0x0000040000047882 */ /* 0x000fce0000000000 */
[----:B------:R-:W2:Y:S01]  /*0320*/  LDC.64 R2, c[0x0][0x388] ;  /* 0x0000e200ff027b82 */ /* 0x000ea20000000a00 */
[----:B-1----:R-:W-:Y:S01]  /*0330*/  ULEA UR4, UR5, UR4, 0x18 ;  /* 0x0000000405047291 */ /* 0x002fe2000f8ec0ff */
[----:B--2---:R-:W-:-:S08]  /*0340*/  IMAD.WIDE.U32 R2, R10, 0x4, R2 ;  /* 0x000000040a027825 */ /* 0x004fd000078e0002 */
[----:B------:R-:W1:Y:S04]  /*0350*/  LDS R5, [UR4] ;  /* 0x00000004ff057984 */ /* 0x000e680008000800 */
[----:B-1----:R-:W-:Y:S01]  /*0360*/  STG.E desc[UR6][R2.64], R5 ;  /* 0x0000000502007986 */ /* 0x002fe2000c101906 */
[----:B------:R-:W-:Y:S05]  /*0370*/  EXIT ;  /* 0x000000000000794d */ /* 0x000fea0003800000 */
.L_x_5:
[----:B------:R-:W-:-:S00]  /*0380*/  BRA `(.L_x_5) ;  /* 0xfffffffc00fc7947 */ /* 0x000fc0000383ffff */
[----:B------:R-:W-:-:S00]  /*0390*/  NOP ;  /* 0x0000000000007918 */ /* 0x000fc00000000000 */
        /* <DEDUP_REMOVED lines=14> */
.L_x_12:


//--------------------- .text._Z3addPKfPfi        --------------------------
	.section	.text._Z3addPKfPfi,"ax",@progbits
	.align	128
        .global         _Z3addPKfPfi
        .type           _Z3addPKfPfi,@function
        .size           _Z3addPKfPfi,(.L_x_13 - _Z3addPKfPfi)
        .other          _Z3addPKfPfi,@"STO_CUDA_ENTRY STV_DEFAULT"
_Z3addPKfPfi:
.text._Z3addPKfPfi:
        /* <DEDUP_REMOVED lines=8> */
[----:B-1----:R-:W-:Y:S02]  /*0080*/  IMAD.U32 R6, RZ, RZ, UR4 ;  /* 0x00000004ff067e24 */ /* 0x002fe4000f8e00ff */
[----:B0-----:R-:W-:-:S05]  /*0090*/  IMAD R0, R9, UR4, R8 ;  /* 0x0000000409007c24 */ /* 0x001fca000f8e0208 */
[----:B--2---:R-:W-:-:S13]  /*00a0*/  ISETP.GE.AND P0, PT, R0, UR5, PT ;  /* 0x0000000500007c0c */ /* 0x004fda000bf06270 */
[----:B---3--:R-:W-:Y:S05]  /*00b0*/  @P0 BRA `(.L_x_7) ;  /* 0x0000000000280947 */ /* 0x008fea0003800000 */
[----:B------:R-:W0:Y:S01]  /*00c0*/  LDC.64 R4, c[0x0][0x380] ;  /* 0x0000e000ff047b82 */ /* 0x000e220000000a00 */
[----:B------:R-:W1:Y:S01]  /*00d0*/  LDCU UR4, c[0x0][0x370] ;  /* 0x00006e00ff0477ac */ /* 0x000e620008000800 */
[----:B------:R-:W-:Y:S02]  /*00e0*/  HFMA2 R7, -RZ, RZ, 0, 0 ;  /* 0x00000000ff077431 */ /* 0x000fe400000001ff */
[----:B-1----:R-:W-:-:S07]  /*00f0*/  IMAD R11, R6, UR4, RZ ;  /* 0x00000004060b7c24 */ /* 0x002fce000f8e02ff */
.L_x_8:
[----:B0-----:R-:W-:-:S06]  /*0100*/  IMAD.WIDE R2, R0, 0x4, R4 ;  /* 0x0000000400027825 */ /* 0x001fcc00078e0204 */
[----:B------:R-:W2:Y:S01]  /*0110*/  LDG.E R2, desc[UR6][R2.64] ;  /* 0x0000000602027981 */ /* 0x000ea2000c1e1900 */
[----:B------:R-:W-:-:S05]  /*0120*/  IMAD.IADD R0, R11, 0x1, R0 ;  /* 0x000000010b007824 */ /* 0x000fca00078e0200 */
[----:B------:R-:W-:Y:S01]  /*0130*/  ISETP.GE.AND P0, PT, R0, UR5, PT ;  /* 0x0000000500007c0c */ /* 0x000fe2000bf06270 */
[----:B--2---:R-:W-:-:S12]  /*0140*/  FADD R7, R2, R7 ;  /* 0x0000000702077221 */ /* 0x004fd80000000000 */
[----:B------:R-:W-:Y:S05]  /*0150*/  @!P0 BRA `(.L_x_8) ;  /* 0xfffffffc00e88947 */ /* 0x000fea000383ffff */
.L_x_7:
[----:B------:R-:W-:Y:S05]  /*0160*/  BSYNC.RECONVERGENT B0 ;  /* 0x0000000000007941 */ /* 0x000fea0003800200 */
.L_x_6:
        /* <DEDUP_REMOVED lines=9> */
.L_x_10:
[----:B------:R-:W-:-:S04]  /*0200*/  SHF.R.U32.HI R5, RZ, 0x1, R6 ;  /* 0x00000001ff057819 */ /* 0x000fc80000011606 */
[----:B------:R-:W-:-:S13]  /*0210*/  ISETP.GE.U32.AND P1, PT, R8, R5, PT ;  /* 0x000000050800720c */ /* 0x000fda0003f26070 */
[----:B------:R-:W-:Y:S01]  /*0220*/  @!P1 LEA R2, R5, R0, 0x2 ;  /* 0x0000000005029211 */ /* 0x000fe200078e10ff */
[----:B------:R-:W-:Y:S05]  /*0230*/  @!P1 LDS R3, [R0] ;  /* 0x0000000000039984 */ /* 0x000fea0000000800 */
[----:B------:R-:W1:Y:S02]  /*0240*/  @!P1 LDS R2, [R2] ;  /* 0x0000000002029984 */ /* 0x000e640000000800 */
[----:B-1----:R-:W-:-:S05]  /*0250*/  @!P1 FADD R3, R2, R3 ;  /* 0x0000000302039221 */ /* 0x002fca0000000000 */
[----:B------:R1:W-:Y:S01]  /*0260*/  @!P1 STS [R0], R3 ;  /* 0x0000000300009388 */ /* 0x0003e20000000800 */
[----:B------:R-:W-:Y:S01]  /*0270*/  BAR.SYNC.DEFER_BLOCKING 0x0 ;  /* 0x0000000000007b1d */ /* 0x000fe20000010000 */
[----:B------:R-:W-:Y:S01]  /*0280*/  ISETP.GT.U32.AND P1, PT, R6, 0x3, PT ;  /* 0x000000030600780c */ /* 0x000fe20003f24070 */
[----:B------:R-:W-:-:S12]  /*0290*/  IMAD.MOV.U32 R6, RZ, RZ, R5 ;  /* 0x000000ffff067224 */ /* 0x000fd800078e0005 */
[----:B-1----:R-:W-:Y:S05]  /*02a0*/  @P1 BRA `(.L_x_10) ;  /* 0xfffffffc00d41947 */ /* 0x002fea000383ffff */
.L_x_9:
        /* <DEDUP_REMOVED lines=9> */
.L_x_11:
        /* <DEDUP_REMOVED lines=12> */
.L_x_13:


//--------------------- .nv.shared._Z10square_addPKfPfif --------------------------
	.section	.nv.shared._Z10square_addPKfPfif,"aw",@nobits
	.sectionflags	@""
	.align	4
.nv.shared._Z10square_addPKfPfif:
	.zero		2048


//--------------------- .nv.shared.reserved.0     --------------------------
	.section	.nv.shared.reserved.0,"aw",@nobits
	.weak		__nv_reservedSMEM_offset_0_alias
	.size		__nv_reservedSMEM_offset_0_alias, 0, 64
	.other		__nv_reservedSMEM_offset_0_alias,@"STO_CUDA_RESERVED_SHARED STV_DEFAULT"
__nv_reservedSMEM_offset_0_alias:
	.zero		0
	.zero		64


//--------------------- .nv.shared._Z3addPKfPfi   --------------------------
	.section	.nv.shared._Z3addPKfPfi,"aw",@nobits
	.sectionflags	@""
	.align	4
.nv.shared._Z3addPKfPfi:
	.zero		2048


//--------------------- .nv.constant0._Z10square_addPKfPfif --------------------------
	.section	.nv.constant0._Z10square_addPKfPfif,"a",@progbits
	.sectionflags	@""
	.align	4
.nv.constant0._Z10square_addPKfPfif:
	.zero		920


//--------------------- .nv.constant0._Z3addPKfPfi --------------------------
	.section	.nv.constant0._Z3addPKfPfi,"a",@progbits
	.sectionflags	@""
	.align	4
.nv.constant0._Z3addPKfPfi:
	.zero		916


//--------------------- SYMBOLS --------------------------

	.type		.nv.reservedSmem.offset0,@object
	.size		.nv.reservedSmem.offset0,0x4
	.type		.nv.reservedSmem.cap,@object
	.size		.nv.reservedSmem.cap,0x4
